	.headerflags	@"EF_CUDA_TEXMODE_UNIFIED EF_CUDA_64BIT_ADDRESS EF_CUDA_ACCELERATORS EF_CUDA_SM90 EF_CUDA_VIRTUAL_SM(EF_CUDA_SM90)"
	.elftype	@"ET_EXEC"


//--------------------- .nv.info                  --------------------------
	.section	.nv.info,"",@"SHT_CUDA_INFO"
	.align	4


	//----- nvinfo : EIATTR_REGCOUNT
	.align		4
        /*0000*/ 	.byte	0x04, 0x2f
        /*0002*/ 	.short	(.L_1 - .L_0)
	.align		4
.L_0:
        /*0004*/ 	.word	index@(triton_poi_fused_convolution_relu_8)
        /*0008*/ 	.word	0x00000020


	//----- nvinfo : EIATTR_MIN_STACK_SIZE
	.align		4
.L_1:
        /*000c*/ 	.byte	0x04, 0x12
        /*000e*/ 	.short	(.L_3 - .L_2)
	.align		4
.L_2:
        /*0010*/ 	.word	index@(triton_poi_fused_convolution_relu_8)
        /*0014*/ 	.word	0x00000000


	//----- nvinfo : EIATTR_FRAME_SIZE
	.align		4
.L_3:
        /*0018*/ 	.byte	0x04, 0x11
        /*001a*/ 	.short	(.L_5 - .L_4)
	.align		4
.L_4:
        /*001c*/ 	.word	index@(triton_poi_fused_convolution_relu_8)
        /*0020*/ 	.word	0x00000000


	//----- nvinfo : EIATTR_MIN_STACK_SIZE
	.align		4
.L_5:
        /*0024*/ 	.byte	0x04, 0x12
        /*0026*/ 	.short	(.L_7 - .L_6)
	.align		4
.L_6:
        /*0028*/ 	.word	index@(triton_poi_fused_convolution_relu_8)
        /*002c*/ 	.word	0x00000000
.L_7:


//--------------------- .nv.info.triton_poi_fused_convolution_relu_8 --------------------------
	.section	.nv.info.triton_poi_fused_convolution_relu_8,"",@"SHT_CUDA_INFO"
	.sectionflags	@""
	.align	4


	//----- nvinfo : EIATTR_CUDA_API_VERSION
	.align		4
        /*0000*/ 	.byte	0x04, 0x37
        /*0002*/ 	.short	(.L_9 - .L_8)
.L_8:
        /*0004*/ 	.word	0x0000007c


	//----- nvinfo : EIATTR_KPARAM_INFO
	.align		4
.L_9:
        /*0008*/ 	.byte	0x04, 0x17
        /*000a*/ 	.short	(.L_11 - .L_10)
.L_10:
        /*000c*/ 	.word	0x00000000
        /*0010*/ 	.short	0x0004
        /*0012*/ 	.short	0x001c
        /*0014*/ 	.byte	0x00, 0xf0, 0x11, 0x00


	//----- nvinfo : EIATTR_KPARAM_INFO
	.align		4
.L_11:
        /*0018*/ 	.byte	0x04, 0x17
        /*001a*/ 	.short	(.L_13 - .L_12)
.L_12:
        /*001c*/ 	.word	0x00000000
        /*0020*/ 	.short	0x0003
        /*0022*/ 	.short	0x0018
        /*0024*/ 	.byte	0x00, 0xf0, 0x11, 0x00


	//----- nvinfo : EIATTR_KPARAM_INFO
	.align		4
.L_13:
        /*0028*/ 	.byte	0x04, 0x17
        /*002a*/ 	.short	(.L_15 - .L_14)
.L_14:
        /*002c*/ 	.word	0x00000000
        /*0030*/ 	.short	0x0002
        /*0032*/ 	.short	0x0010
        /*0034*/ 	.byte	0x00, 0xf4, 0x21, 0x00


	//----- nvinfo : EIATTR_KPARAM_INFO
	.align		4
.L_15:
        /*0038*/ 	.byte	0x04, 0x17
        /*003a*/ 	.short	(.L_17 - .L_16)
.L_16:
        /*003c*/ 	.word	0x00000000
        /*0040*/ 	.short	0x0001
        /*0042*/ 	.short	0x0008
        /*0044*/ 	.byte	0x00, 0xf4, 0x21, 0x00


	//----- nvinfo : EIATTR_KPARAM_INFO
	.align		4
.L_17:
        /*0048*/ 	.byte	0x04, 0x17
        /*004a*/ 	.short	(.L_19 - .L_18)
.L_18:
        /*004c*/ 	.word	0x00000000
        /*0050*/ 	.short	0x0000
        /*0052*/ 	.short	0x0000
        /*0054*/ 	.byte	0x00, 0xf4, 0x21, 0x00


	//----- nvinfo : EIATTR_SPARSE_MMA_MASK
	.align		4
.L_19:
        /*0058*/ 	.byte	0x03, 0x50
        /*005a*/ 	.short	0x0000


	//----- nvinfo : EIATTR_MAXREG_COUNT
	.align		4
        /*005c*/ 	.byte	0x03, 0x1b
        /*005e*/ 	.short	0x00ff


	//----- nvinfo : EIATTR_EXIT_INSTR_OFFSETS
	.align		4
        /*0060*/ 	.byte	0x04, 0x1c
        /*0062*/ 	.short	(.L_21 - .L_20)


	//   ....[0]....
.L_20:
        /*0064*/ 	.word	0x00000cd0


	//   ....[1]....
        /*0068*/ 	.word	0x00000d20


	//----- nvinfo : EIATTR_REQNTID
	.align		4
.L_21:
        /*006c*/ 	.byte	0x04, 0x10
        /*006e*/ 	.short	(.L_23 - .L_22)
.L_22:
        /*0070*/ 	.word	0x00000100
        /*0074*/ 	.word	0x00000001
        /*0078*/ 	.word	0x00000001


	//----- nvinfo : EIATTR_CBANK_PARAM_SIZE
	.align		4
.L_23:
        /*007c*/ 	.byte	0x03, 0x19
        /*007e*/ 	.short	0x0020


	//----- nvinfo : EIATTR_PARAM_CBANK
	.align		4
        /*0080*/ 	.byte	0x04, 0x0a
        /*0082*/ 	.short	(.L_25 - .L_24)
	.align		4
.L_24:
        /*0084*/ 	.word	index@(.nv.constant0.triton_poi_fused_convolution_relu_8)
        /*0088*/ 	.short	0x0210
        /*008a*/ 	.short	0x0020


	//----- nvinfo : EIATTR_SW_WAR
	.align		4
.L_25:
        /*008c*/ 	.byte	0x04, 0x36
        /*008e*/ 	.short	(.L_27 - .L_26)
.L_26:
        /*0090*/ 	.word	0x00000008
.L_27:


//--------------------- .nv.callgraph             --------------------------
	.section	.nv.callgraph,"",@"SHT_CUDA_CALLGRAPH"
	.align	4
	.sectionentsize	8
	.align		4
        /*0000*/ 	.word	0x00000000
	.align		4
        /*0004*/ 	.word	0xffffffff
	.align		4
        /*0008*/ 	.word	0x00000000
	.align		4
        /*000c*/ 	.word	0xfffffffe
	.align		4
        /*0010*/ 	.word	0x00000000
	.align		4
        /*0014*/ 	.word	0xfffffffd
	.align		4
        /*0018*/ 	.word	0x00000000
	.align		4
        /*001c*/ 	.word	0xfffffffc


//--------------------- .text.triton_poi_fused_convolution_relu_8 --------------------------
	.section	.text.triton_poi_fused_convolution_relu_8,"ax",@progbits
	.sectionflags	@"SHF_BARRIERS=1"
	.align	128
        .global         triton_poi_fused_convolution_relu_8
        .type           triton_poi_fused_convolution_relu_8,@function
        .size           triton_poi_fused_convolution_relu_8,(.L_x_1 - triton_poi_fused_convolution_relu_8)
        .other          triton_poi_fused_convolution_relu_8,@"STO_CUDA_ENTRY STV_DEFAULT"
triton_poi_fused_convolution_relu_8:
.text.triton_poi_fused_convolution_relu_8:
[----:B------:R-:W0:Y:S02]  /*0000*/  LDC R1, c[0x0][0x28] ;  /* 0x00000a00ff017b82 */ /* 0x000e240000000800 */
[----:B------:R-:W1:Y:S01]  /*0010*/  S2R R24, SR_TID.X ;  /* 0x0000000000187919 */ /* 0x000e620000002100 */
[----:B------:R-:W2:Y:S01]  /*0020*/  LDC.64 R10, c[0x0][0x218] ;  /* 0x00008600ff0a7b82 */ /* 0x000ea20000000a00 */
[----:B------:R-:W-:Y:S01]  /*0030*/  IMAD.MOV.U32 R28, RZ, RZ, RZ ;  /* 0x000000ffff1c7224 */ /* 0x000fe200078e00ff */
[----:B------:R-:W-:Y:S01]  /*0040*/  ULDC.64 UR6, c[0x0][0x208] ;  /* 0x0000820000067ab9 */ /* 0x000fe20000000a00 */
[----:B------:R-:W3:Y:S01]  /*0050*/  S2R R0, SR_CTAID.Y ;  /* 0x0000000000007919 */ /* 0x000ee20000002600 */
[----:B------:R-:W4:Y:S04]  /*0060*/  S2R R3, SR_CTAID.X ;  /* 0x0000000000037919 */ /* 0x000f280000002500 */
[----:B------:R-:W5:Y:S01]  /*0070*/  LDC.64 R20, c[0x0][0x210] ;  /* 0x00008400ff147b82 */ /* 0x000f620000000a00 */
[----:B-1----:R-:W-:Y:S01]  /*0080*/  SHF.R.U32.HI R16, RZ, 0x4, R24 ;  /* 0x00000004ff107819 */ /* 0x002fe20000011618 */
[----:B---3--:R-:W-:Y:S01]  /*0090*/  IMAD.SHL.U32 R13, R0, 0x40, RZ ;  /* 0x00000040000d7824 */ /* 0x008fe200078e00ff */
[----:B------:R-:W-:Y:S01]  /*00a0*/  SHF.R.S32.HI R2, RZ, 0x19, R0 ;  /* 0x00000019ff027819 */ /* 0x000fe20000011400 */
[----:B------:R-:W-:Y:S01]  /*00b0*/  IMAD.SHL.U32 R0, R24, 0x4, RZ ;  /* 0x0000000418007824 */ /* 0x000fe200078e00ff */
[----:B------:R-:W-:Y:S01]  /*00c0*/  SGXT.U32 R16, R16, 0x4 ;  /* 0x000000041010781a */ /* 0x000fe20000000000 */
[----:B----4-:R-:W-:Y:S01]  /*00d0*/  IMAD.SHL.U32 R3, R3, 0x40, RZ ;  /* 0x0000004003037824 */ /* 0x010fe200078e00ff */
[----:B------:R-:W-:-:S02]  /*00e0*/  SGXT R2, R2, 0x1 ;  /* 0x000000010202781a */ /* 0x000fc40000000200 */
[----:B------:R-:W-:Y:S02]  /*00f0*/  LOP3.LUT R5, R13, R16, RZ, 0xfc, !PT ;  /* 0x000000100d057212 */ /* 0x000fe400078efcff */
[----:B------:R-:W-:Y:S02]  /*0100*/  LOP3.LUT R14, R3, 0x3c, R0, 0xf8, !PT ;  /* 0x0000003c030e7812 */ /* 0x000fe400078ef800 */
[----:B------:R-:W-:Y:S02]  /*0110*/  LEA.HI R4, R2, R5, RZ, 0x6 ;  /* 0x0000000502047211 */ /* 0x000fe400078f30ff */
[----:B------:R-:W-:Y:S01]  /*0120*/  ISETP.GE.AND P0, PT, R14, 0x10c24, PT ;  /* 0x00010c240e00780c */ /* 0x000fe20003f06270 */
[C---:B------:R-:W-:Y:S01]  /*0130*/  IMAD R19, R5.reuse, 0x10c24, R14 ;  /* 0x00010c2405137824 */ /* 0x040fe200078e020e */
[----:B------:R-:W-:Y:S02]  /*0140*/  LOP3.LUT R6, R4, 0xffffffc0, RZ, 0xc0, !PT ;  /* 0xffffffc004067812 */ /* 0x000fe400078ec0ff */
[----:B------:R-:W-:Y:S01]  /*0150*/  ISETP.LT.AND P1, PT, R5, 0x100, !P0 ;  /* 0x000001000500780c */ /* 0x000fe20004721270 */
[----:B-----5:R-:W-:Y:S01]  /*0160*/  IMAD.WIDE R18, R19, 0x4, R20 ;  /* 0x0000000413127825 */ /* 0x020fe200078e0214 */
[----:B------:R-:W-:-:S03]  /*0170*/  ISETP.GE.AND P2, PT, R5, 0x100, PT ;  /* 0x000001000500780c */ /* 0x000fc60003f46270 */
[----:B------:R-:W-:Y:S01]  /*0180*/  IMAD.IADD R23, R5, 0x1, -R6 ;  /* 0x0000000105177824 */ /* 0x000fe200078e0a06 */
[----:B------:R-:W-:Y:S02]  /*0190*/  CS2R R4, SRZ ;  /* 0x0000000000047805 */ /* 0x000fe4000001ff00 */
[----:B------:R-:W-:Y:S01]  /*01a0*/  CS2R R6, SRZ ;  /* 0x0000000000067805 */ /* 0x000fe2000001ff00 */
[----:B--2---:R-:W-:-:S05]  /*01b0*/  IMAD.WIDE R22, R23, 0x4, R10 ;  /* 0x0000000417167825 */ /* 0x004fca00078e020a */
[----:B------:R-:W2:Y:S04]  /*01c0*/  @P1 LDG.E.EL.128 R4, desc[UR6][R18.64] ;  /* 0x0000000612041981 */ /* 0x000ea8000c2e1d00 */
[----:B------:R1:W2:Y:S01]  /*01d0*/  @!P2 LDG.E.EL R28, desc[UR6][R22.64] ;  /* 0x00000006161ca981 */ /* 0x0002a2000c2e1900 */
[----:B------:R-:W-:Y:S01]  /*01e0*/  LOP3.LUT R27, R13, 0x10, R16, 0xfe, !PT ;  /* 0x000000100d1b7812 */ /* 0x000fe200078efe10 */
[----:B------:R-:W3:Y:S01]  /*01f0*/  S2UR UR5, SR_CgaCtaId ;  /* 0x00000000000579c3 */ /* 0x000ee20000008800 */
[----:B------:R-:W-:Y:S02]  /*0200*/  LOP3.LUT R9, R13, 0x30, R16, 0xfe, !PT ;  /* 0x000000300d097812 */ /* 0x000fe400078efe10 */
[----:B------:R-:W-:Y:S02]  /*0210*/  LEA.HI R8, R2, R27, RZ, 0x6 ;  /* 0x0000001b02087211 */ /* 0x000fe400078f30ff */
[----:B------:R-:W-:-:S02]  /*0220*/  ISETP.GE.AND P1, PT, R27, 0x100, PT ;  /* 0x000001001b00780c */ /* 0x000fc40003f26270 */
[----:B------:R-:W-:Y:S01]  /*0230*/  LOP3.LUT R12, R8, 0xffffffc0, RZ, 0xc0, !PT ;  /* 0xffffffc0080c7812 */ /* 0x000fe200078ec0ff */
[----:B-1----:R-:W-:Y:S01]  /*0240*/  IMAD.MOV.U32 R23, RZ, RZ, RZ ;  /* 0x000000ffff177224 */ /* 0x002fe200078e00ff */
[----:B------:R-:W-:Y:S02]  /*0250*/  LOP3.LUT R8, R13, 0x20, R16, 0xfe, !PT ;  /* 0x000000200d087812 */ /* 0x000fe400078efe10 */
[----:B------:R-:W-:Y:S01]  /*0260*/  LOP3.LUT R0, R13, 0x3c, R0, 0xf8, !PT ;  /* 0x0000003c0d007812 */ /* 0x000fe200078ef800 */
[----:B------:R-:W-:Y:S01]  /*0270*/  IMAD.IADD R15, R27, 0x1, -R12 ;  /* 0x000000011b0f7824 */ /* 0x000fe200078e0a0c */
[C---:B------:R-:W-:Y:S02]  /*0280*/  LEA.HI R12, R2.reuse, R8, RZ, 0x6 ;  /* 0x00000008020c7211 */ /* 0x040fe400078f30ff */
[----:B------:R-:W-:Y:S01]  /*0290*/  LEA.HI R2, R2, R9, RZ, 0x6 ;  /* 0x0000000902027211 */ /* 0x000fe200078f30ff */
[----:B------:R-:W-:Y:S01]  /*02a0*/  IMAD.WIDE R18, R15, 0x4, R10 ;  /* 0x000000040f127825 */ /* 0x000fe200078e020a */
[----:B------:R-:W-:-:S02]  /*02b0*/  LOP3.LUT R15, R12, 0xffffffc0, RZ, 0xc0, !PT ;  /* 0xffffffc00c0f7812 */ /* 0x000fc400078ec0ff */
[----:B------:R-:W-:Y:S01]  /*02c0*/  LOP3.LUT R2, R2, 0xffffffc0, RZ, 0xc0, !PT ;  /* 0xffffffc002027812 */ /* 0x000fe200078ec0ff */
[----:B------:R-:W-:Y:S01]  /*02d0*/  UMOV UR4, 0x400 ;  /* 0x0000040000047882 */ /* 0x000fe20000000000 */
[----:B------:R-:W-:Y:S01]  /*02e0*/  SHF.R.U32.HI R22, RZ, 0x4, R24 ;  /* 0x00000004ff167819 */ /* 0x000fe20000011618 */
[C---:B------:R-:W-:Y:S01]  /*02f0*/  IMAD.IADD R13, R8.reuse, 0x1, -R15 ;  /* 0x00000001080d7824 */ /* 0x040fe200078e0a0f */
[----:B------:R1:W4:Y:S01]  /*0300*/  @!P1 LDG.E.EL R23, desc[UR6][R18.64] ;  /* 0x0000000612179981 */ /* 0x000322000c2e1900 */
[----:B------:R-:W-:Y:S01]  /*0310*/  IMAD.IADD R15, R9, 0x1, -R2 ;  /* 0x00000001090f7824 */ /* 0x000fe200078e0a02 */
[----:B------:R-:W-:Y:S01]  /*0320*/  ISETP.GE.AND P2, PT, R8, 0x100, PT ;  /* 0x000001000800780c */ /* 0x000fe20003f46270 */
[----:B------:R-:W-:Y:S02]  /*0330*/  IMAD.SHL.U32 R2, R24, 0x100, RZ ;  /* 0x0000010018027824 */ /* 0x000fe400078e00ff */
[----:B------:R-:W-:Y:S01]  /*0340*/  IMAD.WIDE R12, R13, 0x4, R10 ;  /* 0x000000040d0c7825 */ /* 0x000fe200078e020a */
[----:B---3--:R-:W-:-:S03]  /*0350*/  UPRMT UR4, UR5, 0x654, UR4 ;  /* 0x0000065405047896 */ /* 0x008fc60008000004 */
[----:B------:R-:W-:Y:S01]  /*0360*/  IMAD.WIDE R10, R15, 0x4, R10 ;  /* 0x000000040f0a7825 */ /* 0x000fe200078e020a */
[----:B------:R-:W-:Y:S02]  /*0370*/  LOP3.LUT R15, R2, 0xf00, RZ, 0xc0, !PT ;  /* 0x00000f00020f7812 */ /* 0x000fe400078ec0ff */
[----:B------:R-:W-:Y:S02]  /*0380*/  SGXT.U32 R22, R22, 0x4 ;  /* 0x000000041616781a */ /* 0x000fe40000000000 */
[----:B------:R-:W-:Y:S02]  /*0390*/  ISETP.GE.AND P1, PT, R9, 0x100, PT ;  /* 0x000001000900780c */ /* 0x000fe40003f26270 */
[C---:B-1----:R-:W-:Y:S02]  /*03a0*/  LOP3.LUT R18, R15.reuse, 0x40, RZ, 0xfc, !PT ;  /* 0x000000400f127812 */ /* 0x042fe400078efcff */
[C---:B------:R-:W-:Y:S02]  /*03b0*/  LOP3.LUT R2, R15.reuse, R22, RZ, 0xfc, !PT ;  /* 0x000000160f027212 */ /* 0x040fe400078efcff */
[----:B------:R-:W-:-:S02]  /*03c0*/  LOP3.LUT R19, R15, 0x80, RZ, 0xfc, !PT ;  /* 0x000000800f137812 */ /* 0x000fc400078efcff */
[C---:B------:R-:W-:Y:S02]  /*03d0*/  LOP3.LUT R22, R15.reuse, 0xc0, RZ, 0xfc, !PT ;  /* 0x000000c00f167812 */ /* 0x040fe400078efcff */
[----:B------:R-:W-:Y:S02]  /*03e0*/  LEA.HI R17, R15, UR4, RZ, 0x1e ;  /* 0x000000040f117c11 */ /* 0x000fe4000f8ff0ff */
[----:B------:R-:W-:Y:S01]  /*03f0*/  LEA.HI R15, R18, UR4, RZ, 0x1e ;  /* 0x00000004120f7c11 */ /* 0x000fe2000f8ff0ff */
[----:B------:R-:W-:Y:S01]  /*0400*/  IMAD.MOV.U32 R18, RZ, RZ, RZ ;  /* 0x000000ffff127224 */ /* 0x000fe200078e00ff */
[C---:B------:R-:W-:Y:S01]  /*0410*/  ISETP.LT.AND P4, PT, R27.reuse, 0x100, !P0 ;  /* 0x000001001b00780c */ /* 0x040fe20004781270 */
[----:B------:R-:W-:Y:S01]  /*0420*/  IMAD.MOV.U32 R25, RZ, RZ, RZ ;  /* 0x000000ffff197224 */ /* 0x000fe200078e00ff */
[----:B------:R-:W-:Y:S01]  /*0430*/  LEA.HI R29, R22, UR4, RZ, 0x1e ;  /* 0x00000004161d7c11 */ /* 0x000fe2000f8ff0ff */
[----:B------:R-:W-:Y:S02]  /*0440*/  IMAD R22, R2, 0x4, R15 ;  /* 0x0000000402167824 */ /* 0x000fe400078e020f */
[----:B------:R1:W3:Y:S04]  /*0450*/  @!P1 LDG.E.EL R18, desc[UR6][R10.64] ;  /* 0x000000060a129981 */ /* 0x0002e8000c2e1900 */
[----:B------:R5:W3:Y:S01]  /*0460*/  @!P2 LDG.E.EL R25, desc[UR6][R12.64] ;  /* 0x000000060c19a981 */ /* 0x000ae2000c2e1900 */
[----:B-1----:R-:W-:Y:S01]  /*0470*/  IMAD R11, R27, 0x10c24, R14 ;  /* 0x00010c241b0b7824 */ /* 0x002fe200078e020e */
[----:B------:R-:W-:-:S03]  /*0480*/  LEA.HI R19, R19, UR4, RZ, 0x1e ;  /* 0x0000000413137c11 */ /* 0x000fc6000f8ff0ff */
[----:B------:R-:W-:-:S04]  /*0490*/  IMAD.WIDE R10, R11, 0x4, R20 ;  /* 0x000000040b0a7825 */ /* 0x000fc800078e0214 */
[C---:B------:R-:W-:Y:S02]  /*04a0*/  IMAD R17, R2.reuse, 0x4, R17 ;  /* 0x0000000402117824 */ /* 0x040fe400078e0211 */
[C---:B------:R-:W-:Y:S02]  /*04b0*/  IMAD R19, R2.reuse, 0x4, R19 ;  /* 0x0000000402137824 */ /* 0x040fe400078e0213 */
[----:B------:R-:W-:Y:S02]  /*04c0*/  IMAD R2, R2, 0x4, R29 ;  /* 0x0000000402027824 */ /* 0x000fe400078e021d */
[--C-:B------:R-:W-:Y:S02]  /*04d0*/  IMAD R29, R8, 0x10c24, R14.reuse ;  /* 0x00010c24081d7824 */ /* 0x100fe400078e020e */
[----:B------:R-:W-:Y:S01]  /*04e0*/  IMAD R27, R9, 0x10c24, R14 ;  /* 0x00010c24091b7824 */ /* 0x000fe200078e020e */
[C---:B--2---:R-:W-:Y:S01]  /*04f0*/  FSETP.GEU.AND P5, PT, R28.reuse, -R4, PT ;  /* 0x800000041c00720b */ /* 0x044fe20003fae000 */
[C---:B------:R-:W-:Y:S01]  /*0500*/  FADD R15, R28.reuse, R4 ;  /* 0x000000041c0f7221 */ /* 0x040fe20000000000 */
[C---:B------:R-:W-:Y:S01]  /*0510*/  FSETP.GEU.AND P1, PT, R28.reuse, -R7, PT ;  /* 0x800000071c00720b */ /* 0x040fe20003f2e000 */
[C---:B------:R-:W-:Y:S01]  /*0520*/  FADD R26, R28.reuse, R7 ;  /* 0x000000071c1a7221 */ /* 0x040fe20000000000 */
[C---:B------:R-:W-:Y:S01]  /*0530*/  FSETP.GEU.AND P2, PT, R28.reuse, -R5, PT ;  /* 0x800000051c00720b */ /* 0x040fe20003f4e000 */
[C---:B-----5:R-:W-:Y:S01]  /*0540*/  FADD R12, R28.reuse, R5 ;  /* 0x000000051c0c7221 */ /* 0x060fe20000000000 */
[C---:B------:R-:W-:Y:S01]  /*0550*/  FSETP.GEU.AND P3, PT, R28.reuse, -R6, PT ;  /* 0x800000061c00720b */ /* 0x040fe20003f6e000 */
[----:B------:R-:W-:Y:S01]  /*0560*/  FADD R13, R28, R6 ;  /* 0x000000061c0d7221 */ /* 0x000fe20000000000 */
[----:B------:R-:W-:-:S02]  /*0570*/  CS2R R4, SRZ ;  /* 0x0000000000047805 */ /* 0x000fc4000001ff00 */
[----:B------:R-:W-:-:S06]  /*0580*/  CS2R R6, SRZ ;  /* 0x0000000000067805 */ /* 0x000fcc000001ff00 */
[----:B------:R1:W4:Y:S01]  /*0590*/  @P4 LDG.E.EL.128 R4, desc[UR6][R10.64] ;  /* 0x000000060a044981 */ /* 0x000322000c2e1d00 */
[----:B------:R-:W-:Y:S02]  /*05a0*/  ISETP.LT.AND P4, PT, R8, 0x100, !P0 ;  /* 0x000001000800780c */ /* 0x000fe40004781270 */
[----:B------:R-:W-:Y:S02]  /*05b0*/  ISETP.LT.AND P0, PT, R9, 0x100, !P0 ;  /* 0x000001000900780c */ /* 0x000fe40004701270 */
[----:B------:R-:W-:Y:S01]  /*05c0*/  CS2R R8, SRZ ;  /* 0x0000000000087805 */ /* 0x000fe2000001ff00 */
[--C-:B------:R-:W-:Y:S01]  /*05d0*/  IMAD.WIDE R28, R29, 0x4, R20.reuse ;  /* 0x000000041d1c7825 */ /* 0x100fe200078e0214 */
[----:B------:R-:W-:Y:S02]  /*05e0*/  FSEL R14, R15, RZ, P5 ;  /* 0x000000ff0f0e7208 */ /* 0x000fe40002800000 */
[----:B-1----:R-:W-:Y:S01]  /*05f0*/  CS2R R10, SRZ ;  /* 0x00000000000a7805 */ /* 0x002fe2000001ff00 */
[----:B------:R-:W-:-:S02]  /*0600*/  IMAD.WIDE R20, R27, 0x4, R20 ;  /* 0x000000041b147825 */ /* 0x000fc400078e0214 */
[----:B------:R1:W-:Y:S01]  /*0610*/  STS [R17], R14 ;  /* 0x0000000e11007388 */ /* 0x0003e20000000800 */
[----:B------:R-:W-:-:S03]  /*0620*/  FSEL R27, R12, RZ, P2 ;  /* 0x000000ff0c1b7208 */ /* 0x000fc60001000000 */
[----:B------:R2:W3:Y:S01]  /*0630*/  @P4 LDG.E.EL.128 R8, desc[UR6][R28.64] ;  /* 0x000000061c084981 */ /* 0x0004e2000c2e1d00 */
[----:B-1----:R-:W-:Y:S02]  /*0640*/  CS2R R14, SRZ ;  /* 0x00000000000e7805 */ /* 0x002fe4000001ff00 */
[----:B--2---:R-:W-:Y:S02]  /*0650*/  FSEL R28, R13, RZ, P3 ;  /* 0x000000ff0d1c7208 */ /* 0x004fe40001800000 */
[----:B------:R-:W-:-:S06]  /*0660*/  CS2R R12, SRZ ;  /* 0x00000000000c7805 */ /* 0x000fcc000001ff00 */
[----:B------:R1:W2:Y:S04]  /*0670*/  @P0 LDG.E.EL.128 R12, desc[UR6][R20.64] ;  /* 0x00000006140c0981 */ /* 0x0002a8000c2e1d00 */
[----:B------:R-:W-:Y:S04]  /*0680*/  STS [R22+0x100], R27 ;  /* 0x0001001b16007388 */ /* 0x000fe80000000800 */
[----:B------:R-:W-:Y:S01]  /*0690*/  STS [R19+0x200], R28 ;  /* 0x0002001c13007388 */ /* 0x000fe20000000800 */
[----:B-1----:R-:W-:-:S05]  /*06a0*/  IMAD.SHL.U32 R20, R24, 0x4, RZ ;  /* 0x0000000418147824 */ /* 0x002fca00078e00ff */
[----:B------:R-:W-:Y:S02]  /*06b0*/  LOP3.LUT R20, R20, 0x3fc, RZ, 0xc0, !PT ;  /* 0x000003fc14147812 */ /* 0x000fe400078ec0ff */
[----:B------:R-:W-:Y:S02]  /*06c0*/  LOP3.LUT R24, R24, 0xf0, RZ, 0xc0, !PT ;  /* 0x000000f018187812 */ /* 0x000fe400078ec0ff */
[C---:B----4-:R-:W-:Y:S01]  /*06d0*/  FSETP.GEU.AND P0, PT, R23.reuse, -R7, PT ;  /* 0x800000071700720b */ /* 0x050fe20003f0e000 */
[C---:B------:R-:W-:Y:S01]  /*06e0*/  FADD R7, R23.reuse, R7 ;  /* 0x0000000717077221 */ /* 0x040fe20000000000 */
[C---:B------:R-:W-:Y:S01]  /*06f0*/  FSETP.GEU.AND P2, PT, R23.reuse, -R6, PT ;  /* 0x800000061700720b */ /* 0x040fe20003f4e000 */
[C---:B------:R-:W-:Y:S01]  /*0700*/  FADD R6, R23.reuse, R6 ;  /* 0x0000000617067221 */ /* 0x040fe20000000000 */
[----:B------:R-:W-:Y:S02]  /*0710*/  FSETP.GEU.AND P3, PT, R23, -R5, PT ;  /* 0x800000051700720b */ /* 0x000fe40003f6e000 */
[----:B------:R-:W-:Y:S01]  /*0720*/  FSEL R7, R7, RZ, P0 ;  /* 0x000000ff07077208 */ /* 0x000fe20000000000 */
[C---:B------:R-:W-:Y:S01]  /*0730*/  FADD R5, R23.reuse, R5 ;  /* 0x0000000517057221 */ /* 0x040fe20000000000 */
[C---:B------:R-:W-:Y:S01]  /*0740*/  FSETP.GEU.AND P4, PT, R23.reuse, -R4, PT ;  /* 0x800000041700720b */ /* 0x040fe20003f8e000 */
[----:B------:R-:W-:Y:S01]  /*0750*/  FADD R4, R23, R4 ;  /* 0x0000000417047221 */ /* 0x000fe20000000000 */
[----:B------:R-:W-:-:S02]  /*0760*/  FSEL R6, R6, RZ, P2 ;  /* 0x000000ff06067208 */ /* 0x000fc40001000000 */
[C---:B---3--:R-:W-:Y:S01]  /*0770*/  FSETP.GEU.AND P0, PT, R25.reuse, -R11, PT ;  /* 0x8000000b1900720b */ /* 0x048fe20003f0e000 */
[C---:B------:R-:W-:Y:S01]  /*0780*/  FADD R11, R25.reuse, R11 ;  /* 0x0000000b190b7221 */ /* 0x040fe20000000000 */
[----:B------:R-:W-:Y:S02]  /*0790*/  FSEL R23, R26, RZ, P1 ;  /* 0x000000ff1a177208 */ /* 0x000fe40000800000 */
[C---:B------:R-:W-:Y:S01]  /*07a0*/  FSETP.GEU.AND P2, PT, R25.reuse, -R9, PT ;  /* 0x800000091900720b */ /* 0x040fe20003f4e000 */
[----:B------:R-:W-:Y:S01]  /*07b0*/  FADD R9, R25, R9 ;  /* 0x0000000919097221 */ /* 0x000fe20000000000 */
[----:B------:R-:W-:Y:S02]  /*07c0*/  FSEL R5, R5, RZ, P3 ;  /* 0x000000ff05057208 */ /* 0x000fe40001800000 */
[C---:B------:R-:W-:Y:S01]  /*07d0*/  FSETP.GEU.AND P1, PT, R25.reuse, -R10, PT ;  /* 0x8000000a1900720b */ /* 0x040fe20003f2e000 */
[----:B------:R-:W-:Y:S01]  /*07e0*/  FADD R10, R25, R10 ;  /* 0x0000000a190a7221 */ /* 0x000fe20000000000 */
[----:B------:R-:W-:-:S02]  /*07f0*/  FSEL R11, R11, RZ, P0 ;  /* 0x000000ff0b0b7208 */ /* 0x000fc40000000000 */
[C---:B------:R-:W-:Y:S01]  /*0800*/  FSETP.GEU.AND P3, PT, R25.reuse, -R8, PT ;  /* 0x800000081900720b */ /* 0x040fe20003f6e000 */
[----:B------:R-:W-:Y:S01]  /*0810*/  FADD R8, R25, R8 ;  /* 0x0000000819087221 */ /* 0x000fe20000000000 */
[----:B------:R-:W-:Y:S02]  /*0820*/  FSEL R4, R4, RZ, P4 ;  /* 0x000000ff04047208 */ /* 0x000fe40002000000 */
[C---:B--2---:R-:W-:Y:S01]  /*0830*/  FSETP.GEU.AND P0, PT, R18.reuse, -R12, PT ;  /* 0x8000000c1200720b */ /* 0x044fe20003f0e000 */
[----:B------:R-:W-:Y:S01]  /*0840*/  FADD R12, R18, R12 ;  /* 0x0000000c120c7221 */ /* 0x000fe20000000000 */
[----:B------:R-:W-:Y:S01]  /*0850*/  FSEL R9, R9, RZ, P2 ;  /* 0x000000ff09097208 */ /* 0x000fe20001000000 */
[----:B------:R1:W-:Y:S01]  /*0860*/  STS [R2+0x300], R23 ;  /* 0x0003001702007388 */ /* 0x0003e20000000800 */
[----:B------:R-:W-:Y:S02]  /*0870*/  FSEL R10, R10, RZ, P1 ;  /* 0x000000ff0a0a7208 */ /* 0x000fe40000800000 */
[C---:B------:R-:W-:Y:S01]  /*0880*/  FSETP.GEU.AND P2, PT, R18.reuse, -R13, PT ;  /* 0x8000000d1200720b */ /* 0x040fe20003f4e000 */
[----:B------:R-:W-:Y:S01]  /*0890*/  FADD R13, R18, R13 ;  /* 0x0000000d120d7221 */ /* 0x000fe20000000000 */
[----:B------:R-:W-:Y:S01]  /*08a0*/  FSEL R8, R8, RZ, P3 ;  /* 0x000000ff08087208 */ /* 0x000fe20001800000 */
[----:B------:R2:W-:Y:S01]  /*08b0*/  STS [R17+0x40], R4 ;  /* 0x0000400411007388 */ /* 0x0005e20000000800 */
[C---:B------:R-:W-:Y:S01]  /*08c0*/  FSETP.GEU.AND P1, PT, R18.reuse, -R14, PT ;  /* 0x8000000e1200720b */ /* 0x040fe20003f2e000 */
[----:B------:R-:W-:Y:S01]  /*08d0*/  FADD R14, R18, R14 ;  /* 0x0000000e120e7221 */ /* 0x000fe20000000000 */
[----:B------:R-:W-:Y:S01]  /*08e0*/  FSEL R12, R12, RZ, P0 ;  /* 0x000000ff0c0c7208 */ /* 0x000fe20000000000 */
[----:B------:R3:W-:Y:S01]  /*08f0*/  STS [R22+0x140], R5 ;  /* 0x0001400516007388 */ /* 0x0007e20000000800 */
[C---:B------:R-:W-:Y:S01]  /*0900*/  FSETP.GEU.AND P0, PT, R18.reuse, -R15, PT ;  /* 0x8000000f1200720b */ /* 0x040fe20003f0e000 */
[----:B------:R-:W-:-:S02]  /*0910*/  FADD R15, R18, R15 ;  /* 0x0000000f120f7221 */ /* 0x000fc40000000000 */
[----:B------:R-:W-:Y:S01]  /*0920*/  STS [R19+0x240], R6 ;  /* 0x0002400613007388 */ /* 0x000fe20000000800 */
[----:B------:R-:W-:-:S03]  /*0930*/  FSEL R13, R13, RZ, P2 ;  /* 0x000000ff0d0d7208 */ /* 0x000fc60001000000 */
[----:B------:R-:W-:Y:S01]  /*0940*/  STS [R2+0x340], R7 ;  /* 0x0003400702007388 */ /* 0x000fe20000000800 */
[----:B------:R-:W-:-:S03]  /*0950*/  FSEL R18, R14, RZ, P1 ;  /* 0x000000ff0e127208 */ /* 0x000fc60000800000 */
[----:B------:R-:W-:Y:S01]  /*0960*/  STS [R17+0x80], R8 ;  /* 0x0000800811007388 */ /* 0x000fe20000000800 */
[----:B-1----:R-:W-:-:S03]  /*0970*/  FSEL R23, R15, RZ, P0 ;  /* 0x000000ff0f177208 */ /* 0x002fc60000000000 */
[----:B------:R-:W-:Y:S04]  /*0980*/  STS [R22+0x180], R9 ;  /* 0x0001800916007388 */ /* 0x000fe80000000800 */
[----:B------:R-:W-:Y:S04]  /*0990*/  STS [R19+0x280], R10 ;  /* 0x0002800a13007388 */ /* 0x000fe80000000800 */
[----:B------:R-:W-:Y:S04]  /*09a0*/  STS [R2+0x380], R11 ;  /* 0x0003800b02007388 */ /* 0x000fe80000000800 */
[----:B------:R-:W-:Y:S04]  /*09b0*/  STS [R17+0xc0], R12 ;  /* 0x0000c00c11007388 */ /* 0x000fe80000000800 */
[----:B------:R-:W-:Y:S04]  /*09c0*/  STS [R22+0x1c0], R13 ;  /* 0x0001c00d16007388 */ /* 0x000fe80000000800 */
[----:B------:R1:W-:Y:S01]  /*09d0*/  STS [R19+0x2c0], R18 ;  /* 0x0002c01213007388 */ /* 0x0003e20000000800 */
[----:B--2---:R-:W-:-:S03]  /*09e0*/  LOP3.LUT R4, R20, 0x400, RZ, 0xfc, !PT ;  /* 0x0000040014047812 */ /* 0x004fc600078efcff */
[----:B------:R2:W-:Y:S01]  /*09f0*/  STS [R2+0x3c0], R23 ;  /* 0x0003c01702007388 */ /* 0x0005e20000000800 */
[----:B---3--:R-:W-:Y:S02]  /*0a00*/  LOP3.LUT R5, R20, 0x800, RZ, 0xfc, !PT ;  /* 0x0000080014057812 */ /* 0x008fe400078efcff */
[----:B------:R-:W-:Y:S02]  /*0a10*/  SHF.R.U32.HI R4, RZ, 0x2, R4 ;  /* 0x00000002ff047819 */ /* 0x000fe40000011604 */
[----:B------:R-:W-:Y:S01]  /*0a20*/  SHF.R.U32.HI R5, RZ, 0x2, R5 ;  /* 0x00000002ff057819 */ /* 0x000fe20000011605 */
[----:B-1----:R-:W1:Y:S01]  /*0a30*/  LDC.64 R18, c[0x0][0x220] ;  /* 0x00008800ff127b82 */ /* 0x002e620000000a00 */
[----:B------:R-:W-:Y:S02]  /*0a40*/  LOP3.LUT R4, R4, 0x1f0, RZ, 0xc0, !PT ;  /* 0x000001f004047812 */ /* 0x000fe400078ec0ff */
[----:B------:R-:W-:Y:S01]  /*0a50*/  LOP3.LUT R6, R5, 0x2f0, RZ, 0xc0, !PT ;  /* 0x000002f005067812 */ /* 0x000fe200078ec0ff */
[----:B------:R-:W-:-:S02]  /*0a60*/  VIADD R5, R24, UR4 ;  /* 0x0000000418057c36 */ /* 0x000fc40008000000 */
[----:B------:R-:W-:Y:S02]  /*0a70*/  VIADD R7, R4, UR4 ;  /* 0x0000000404077c36 */ /* 0x000fe40008000000 */
[----:B------:R-:W-:Y:S02]  /*0a80*/  VIADD R9, R6, UR4 ;  /* 0x0000000406097c36 */ /* 0x000fe40008000000 */
[C---:B------:R-:W-:Y:S02]  /*0a90*/  IMAD R5, R20.reuse, 0x4, R5 ;  /* 0x0000000414057824 */ /* 0x040fe400078e0205 */
[C---:B------:R-:W-:Y:S01]  /*0aa0*/  IMAD R8, R20.reuse, 0x4, R7 ;  /* 0x0000000414087824 */ /* 0x040fe200078e0207 */
[----:B------:R-:W-:Y:S01]  /*0ab0*/  BAR.SYNC.DEFER_BLOCKING 0x0 ;  /* 0x0000000000007b1d */ /* 0x000fe20000010000 */
[----:B------:R-:W-:Y:S01]  /*0ac0*/  IMAD R12, R20, 0x4, R9 ;  /* 0x00000004140c7824 */ /* 0x000fe200078e0209 */
[----:B------:R-:W-:-:S04]  /*0ad0*/  SHF.R.S32.HI R17, RZ, 0x1f, R0 ;  /* 0x0000001fff117819 */ /* 0x000fc80000011400 */
[----:B------:R-:W-:Y:S01]  /*0ae0*/  LEA.HI R21, R17, R0, RZ, 0x6 ;  /* 0x0000000011157211 */ /* 0x000fe200078f30ff */
[----:B------:R-:W3:Y:S04]  /*0af0*/  LDS.128 R4, [R5] ;  /* 0x0000000005047984 */ /* 0x000ee80000000c00 */
[----:B------:R-:W4:Y:S04]  /*0b00*/  LDS.128 R8, [R8+0x1000] ;  /* 0x0010000008087984 */ /* 0x000f280000000c00 */
[----:B------:R-:W5:Y:S01]  /*0b10*/  LDS.128 R12, [R12+0x2000] ;  /* 0x002000000c0c7984 */ /* 0x000f620000000c00 */
[----:B------:R-:W-:-:S02]  /*0b20*/  LOP3.LUT R17, R21, 0xffffffc0, RZ, 0xc0, !PT ;  /* 0xffffffc015117812 */ /* 0x000fc400078ec0ff */
[----:B------:R-:W-:-:S03]  /*0b30*/  ISETP.GE.AND P0, PT, R0, 0x100, PT ;  /* 0x000001000000780c */ /* 0x000fc60003f06270 */
[----:B------:R-:W-:Y:S01]  /*0b40*/  IMAD.IADD R25, R0, 0x1, -R17 ;  /* 0x0000000100197824 */ /* 0x000fe200078e0a11 */
[----:B------:R-:W-:Y:S02]  /*0b50*/  SHF.R.S32.HI R0, RZ, 0x6, R21 ;  /* 0x00000006ff007819 */ /* 0x000fe40000011415 */
[----:B------:R-:W-:Y:S02]  /*0b60*/  LOP3.LUT R17, R3, R16, RZ, 0xfc, !PT ;  /* 0x0000001003117212 */ /* 0x000fe400078efcff */
[----:B------:R-:W-:Y:S02]  /*0b70*/  LOP3.LUT R21, R3, 0x10, R16, 0xfe, !PT ;  /* 0x0000001003157812 */ /* 0x000fe400078efe10 */
[----:B--2---:R-:W-:Y:S01]  /*0b80*/  LOP3.LUT R23, R3, 0x20, R16, 0xfe, !PT ;  /* 0x0000002003177812 */ /* 0x004fe200078efe10 */
[----:B------:R-:W-:Y:S01]  /*0b90*/  IMAD R0, R0, 0x430900, R25 ;  /* 0x0043090000007824 */ /* 0x000fe200078e0219 */
[----:B------:R-:W-:Y:S02]  /*0ba0*/  LOP3.LUT R3, R3, 0x30, R16, 0xfe, !PT ;  /* 0x0000003003037812 */ /* 0x000fe400078efe10 */
[----:B------:R-:W-:-:S02]  /*0bb0*/  ISETP.LT.AND P1, PT, R17, 0x10c24, !P0 ;  /* 0x00010c241100780c */ /* 0x000fc40004721270 */
[----:B------:R-:W-:Y:S02]  /*0bc0*/  LOP3.LUT R2, R20, 0xc00, RZ, 0xfc, !PT ;  /* 0x00000c0014027812 */ /* 0x000fe400078efcff */
[----:B------:R-:W-:Y:S02]  /*0bd0*/  ISETP.LT.AND P2, PT, R21, 0x10c24, !P0 ;  /* 0x00010c241500780c */ /* 0x000fe40004741270 */
[----:B------:R-:W-:Y:S01]  /*0be0*/  ISETP.LT.AND P3, PT, R23, 0x10c24, !P0 ;  /* 0x00010c241700780c */ /* 0x000fe20004761270 */
[--C-:B------:R-:W-:Y:S01]  /*0bf0*/  IMAD R17, R17, 0x40, R0.reuse ;  /* 0x0000004011117824 */ /* 0x100fe200078e0200 */
[----:B------:R-:W-:Y:S01]  /*0c00*/  ISETP.LT.AND P0, PT, R3, 0x10c24, !P0 ;  /* 0x00010c240300780c */ /* 0x000fe20004701270 */
[----:B------:R-:W-:Y:S01]  /*0c10*/  IMAD R21, R21, 0x40, R0 ;  /* 0x0000004015157824 */ /* 0x000fe200078e0200 */
[----:B------:R-:W-:Y:S01]  /*0c20*/  SHF.R.U32.HI R2, RZ, 0x2, R2 ;  /* 0x00000002ff027819 */ /* 0x000fe20000011602 */
[----:B------:R-:W-:Y:S02]  /*0c30*/  IMAD R25, R23, 0x40, R0 ;  /* 0x0000004017197824 */ /* 0x000fe400078e0200 */
[----:B-1----:R-:W-:Y:S01]  /*0c40*/  IMAD.WIDE R16, R17, 0x4, R18 ;  /* 0x0000000411107825 */ /* 0x002fe200078e0212 */
[----:B------:R-:W-:-:S03]  /*0c50*/  LOP3.LUT R2, R2, 0x3f0, RZ, 0xc0, !PT ;  /* 0x000003f002027812 */ /* 0x000fc600078ec0ff */
[--C-:B------:R-:W-:Y:S01]  /*0c60*/  IMAD.WIDE R22, R21, 0x4, R18.reuse ;  /* 0x0000000415167825 */ /* 0x100fe200078e0212 */
[----:B---3--:R1:W-:Y:S03]  /*0c70*/  @P1 STG.E.128 desc[UR6][R16.64], R4 ;  /* 0x0000000410001986 */ /* 0x0083e6000c101d06 */
[----:B------:R-:W-:Y:S01]  /*0c80*/  IMAD.WIDE R24, R25, 0x4, R18 ;  /* 0x0000000419187825 */ /* 0x000fe200078e0212 */
[----:B----4-:R1:W-:Y:S03]  /*0c90*/  @P2 STG.E.128 desc[UR6][R22.64], R8 ;  /* 0x0000000816002986 */ /* 0x0103e6000c101d06 */
[----:B------:R-:W-:Y:S01]  /*0ca0*/  VIADD R27, R2, UR4 ;  /* 0x00000004021b7c36 */ /* 0x000fe20008000000 */
[----:B-----5:R1:W-:Y:S03]  /*0cb0*/  @P3 STG.E.128 desc[UR6][R24.64], R12 ;  /* 0x0000000c18003986 */ /* 0x0203e6000c101d06 */
[----:B------:R-:W-:Y:S01]  /*0cc0*/  IMAD R27, R20, 0x4, R27 ;  /* 0x00000004141b7824 */ /* 0x000fe200078e021b */
[----:B------:R-:W-:Y:S06]  /*0cd0*/  @!P0 EXIT ;  /* 0x000000000000894d */ /* 0x000fec0003800000 */
[----:B-1----:R-:W0:Y:S01]  /*0ce0*/  LDS.128 R24, [R27+0x3000] ;  /* 0x003000001b187984 */ /* 0x002e220000000c00 */
[----:B------:R-:W-:-:S04]  /*0cf0*/  IMAD R3, R3, 0x40, R0 ;  /* 0x0000004003037824 */ /* 0x000fc800078e0200 */
[----:B------:R-:W-:-:S05]  /*0d00*/  IMAD.WIDE R18, R3, 0x4, R18 ;  /* 0x0000000403127825 */ /* 0x000fca00078e0212 */
[----:B0-----:R-:W-:Y:S01]  /*0d10*/  STG.E.128 desc[UR6][R18.64], R24 ;  /* 0x0000001812007986 */ /* 0x001fe2000c101d06 */
[----:B------:R-:W-:Y:S05]  /*0d20*/  EXIT ;  /* 0x000000000000794d */ /* 0x000fea0003800000 */
.L_x_0:
[----:B------:R-:W-:-:S00]  /*0d30*/  BRA `(.L_x_0) ;  /* 0xfffffffc00fc7947 */ /* 0x000fc0000383ffff */
[----:B------:R-:W-:-:S00]  /*0d40*/  NOP ;  /* 0x0000000000007918 */ /* 0x000fc00000000000 */
        /* <DEDUP_REMOVED lines=11> */
.L_x_1:


//--------------------- .nv.shared.triton_poi_fused_convolution_relu_8 --------------------------
	.section	.nv.shared.triton_poi_fused_convolution_relu_8,"aw",@nobits
	.sectionflags	@""
	.align	16
	.zero		1024


//--------------------- .nv.constant0.triton_poi_fused_convolution_relu_8 --------------------------
	.section	.nv.constant0.triton_poi_fused_convolution_relu_8,"a",@progbits
	.sectionflags	@""
	.align	4
.nv.constant0.triton_poi_fused_convolution_relu_8:
	.zero		560
